//
// Generated by NVIDIA NVVM Compiler
//
// Compiler Build ID: CL-36424714
// Cuda compilation tools, release 13.0, V13.0.88
// Based on NVVM 20.0.0
//

.version 9.0
.target sm_100
.address_size 64

	// .globl	_Z15matmul_backwardPfS_S_

.visible .entry _Z15matmul_backwardPfS_S_(
	.param .u64 .ptr .align 1 _Z15matmul_backwardPfS_S__param_0,
	.param .u64 .ptr .align 1 _Z15matmul_backwardPfS_S__param_1,
	.param .u64 .ptr .align 1 _Z15matmul_backwardPfS_S__param_2
)
{
	.reg .pred 	%p<3>;
	.reg .b32 	%r<14>;
	.reg .b64 	%rd<6>;

	ld.param.u64 	%rd2, [_Z15matmul_backwardPfS_S__param_2];
	mov.u32 	%r7, %tid.x;
	mov.u32 	%r8, %ctaid.x;
	mov.u32 	%r9, %ntid.x;
	mad.lo.s32 	%r1, %r8, %r9, %r7;
	setp.gt.s32 	%p1, %r1, 511;
	@%p1 bra 	$L__BB0_3;
	shl.b32 	%r12, %r1, 9;
	cvta.to.global.u64 	%rd3, %rd2;
	add.s64 	%rd1, %rd3, 64;
	mov.b32 	%r13, 0;
$L__BB0_2:
	mul.wide.s32 	%rd4, %r12, 4;
	add.s64 	%rd5, %rd1, %rd4;
	mov.b32 	%r11, 1065353216;
	st.global.u32 	[%rd5+-64], %r11;
	st.global.u32 	[%rd5+-60], %r11;
	st.global.u32 	[%rd5+-56], %r11;
	st.global.u32 	[%rd5+-52], %r11;
	st.global.u32 	[%rd5+-48], %r11;
	st.global.u32 	[%rd5+-44], %r11;
	st.global.u32 	[%rd5+-40], %r11;
	st.global.u32 	[%rd5+-36], %r11;
	st.global.u32 	[%rd5+-32], %r11;
	st.global.u32 	[%rd5+-28], %r11;
	st.global.u32 	[%rd5+-24], %r11;
	st.global.u32 	[%rd5+-20], %r11;
	st.global.u32 	[%rd5+-16], %r11;
	st.global.u32 	[%rd5+-12], %r11;
	st.global.u32 	[%rd5+-8], %r11;
	st.global.u32 	[%rd5+-4], %r11;
	st.global.u32 	[%rd5], %r11;
	st.global.u32 	[%rd5+4], %r11;
	st.global.u32 	[%rd5+8], %r11;
	st.global.u32 	[%rd5+12], %r11;
	st.global.u32 	[%rd5+16], %r11;
	st.global.u32 	[%rd5+20], %r11;
	st.global.u32 	[%rd5+24], %r11;
	st.global.u32 	[%rd5+28], %r11;
	st.global.u32 	[%rd5+32], %r11;
	st.global.u32 	[%rd5+36], %r11;
	st.global.u32 	[%rd5+40], %r11;
	st.global.u32 	[%rd5+44], %r11;
	st.global.u32 	[%rd5+48], %r11;
	st.global.u32 	[%rd5+52], %r11;
	st.global.u32 	[%rd5+56], %r11;
	st.global.u32 	[%rd5+60], %r11;
	add.s32 	%r13, %r13, 32;
	add.s32 	%r12, %r12, 32;
	setp.ne.s32 	%p2, %r13, 512;
	@%p2 bra 	$L__BB0_2;
$L__BB0_3:
	ret;

}


// ===== COMPILED SASS (sm_100) =====

	.target	sm_100

	.elftype	@"ET_EXEC"


//--------------------- .note.nv.tkinfo           --------------------------
	.section	.note.nv.tkinfo,"",@"SHT_NOTE"
	.sectionflags	@"SHF_NOTE_NV_TKINFO"
	.tkinfo
        /*0018*/ 	.word	0x00000002
        /*0030*/ 	.string	""
        /*0030*/ 	.string	"ptxas"
        /*0030*/ 	.string	"Cuda compilation tools, release 13.0, V13.0.88"
        /*0030*/ 	.string	"Build cuda_13.0.r13.0/compiler.36424714_0"
        /*0030*/ 	.string	"-arch sm_100 -m 64 "



//--------------------- .note.nv.cuinfo           --------------------------
	.section	.note.nv.cuinfo,"",@"SHT_NOTE"
	.sectionflags	@"SHF_NOTE_NV_CUINFO"
        /*0018*/ 	.short	0x0002
        /*001a*/ 	.short	0x0064
        /*001c*/ 	.short	0x0082
	.zero		2


//--------------------- .nv.info                  --------------------------
	.section	.nv.info,"",@"SHT_CUDA_INFO"
	.align	4


	//----- nvinfo : EIATTR_REGCOUNT
	.align		4
        /*0000*/ 	.byte	0x04, 0x2f
        /*0002*/ 	.short	(.L_1 - .L_0)
	.align		4
.L_0:
        /*0004*/ 	.word	index@(_Z15matmul_backwardPfS_S_)
        /*0008*/ 	.word	0x00000012


	//----- nvinfo : EIATTR_FRAME_SIZE
	.align		4
.L_1:
        /*000c*/ 	.byte	0x04, 0x11
        /*000e*/ 	.short	(.L_3 - .L_2)
	.align		4
.L_2:
        /*0010*/ 	.word	index@(_Z15matmul_backwardPfS_S_)
        /*0014*/ 	.word	0x00000000


	//----- nvinfo : EIATTR_MIN_STACK_SIZE
	.align		4
.L_3:
        /*0018*/ 	.byte	0x04, 0x12
        /*001a*/ 	.short	(.L_5 - .L_4)
	.align		4
.L_4:
        /*001c*/ 	.word	index@(_Z15matmul_backwardPfS_S_)
        /*0020*/ 	.word	0x00000000
.L_5:


//--------------------- .nv.compat                --------------------------
	.section	.nv.compat,"",@"SHT_CUDA_COMPAT_INFO"
	.align	4
        /*0000*/ 	.byte	0x02, 0x09, 0x00, 0x00, 0x02, 0x02, 0x01, 0x00, 0x02, 0x05, 0x05, 0x00, 0x03, 0x07, 0x01, 0x01
        /*0010*/ 	.byte	0x02, 0x03, 0x00, 0x00, 0x02, 0x06, 0x01, 0x00, 0x04, 0x0b, 0x08, 0x00, 0x09, 0x00, 0x00, 0x00
        /*0020*/ 	.byte	0x00, 0x00, 0x00, 0x00


//--------------------- .nv.info._Z15matmul_backwardPfS_S_ --------------------------
	.section	.nv.info._Z15matmul_backwardPfS_S_,"",@"SHT_CUDA_INFO"
	.sectionflags	@""
	.align	4


	//----- nvinfo : EIATTR_CUDA_API_VERSION
	.align		4
        /*0000*/ 	.byte	0x04, 0x37
        /*0002*/ 	.short	(.L_7 - .L_6)
.L_6:
        /*0004*/ 	.word	0x00000082


	//----- nvinfo : EIATTR_KPARAM_INFO
	.align		4
.L_7:
        /*0008*/ 	.byte	0x04, 0x17
        /*000a*/ 	.short	(.L_9 - .L_8)
.L_8:
        /*000c*/ 	.word	0x00000000
        /*0010*/ 	.short	0x0002
        /*0012*/ 	.short	0x0010
        /*0014*/ 	.byte	0x00, 0xf5, 0x21, 0x00


	//----- nvinfo : EIATTR_KPARAM_INFO
	.align		4
.L_9:
        /*0018*/ 	.byte	0x04, 0x17
        /*001a*/ 	.short	(.L_11 - .L_10)
.L_10:
        /*001c*/ 	.word	0x00000000
        /*0020*/ 	.short	0x0001
        /*0022*/ 	.short	0x0008
        /*0024*/ 	.byte	0x00, 0xf5, 0x21, 0x00


	//----- nvinfo : EIATTR_KPARAM_INFO
	.align		4
.L_11:
        /*0028*/ 	.byte	0x04, 0x17
        /*002a*/ 	.short	(.L_13 - .L_12)
.L_12:
        /*002c*/ 	.word	0x00000000
        /*0030*/ 	.short	0x0000
        /*0032*/ 	.short	0x0000
        /*0034*/ 	.byte	0x00, 0xf5, 0x21, 0x00


	//----- nvinfo : EIATTR_SPARSE_MMA_MASK
	.align		4
.L_13:
        /*0038*/ 	.byte	0x03, 0x50
        /*003a*/ 	.short	0x0000


	//----- nvinfo : EIATTR_MAXREG_COUNT
	.align		4
        /*003c*/ 	.byte	0x03, 0x1b
        /*003e*/ 	.short	0x00ff


	//----- nvinfo : EIATTR_MERCURY_ISA_VERSION
	.align		4
        /*0040*/ 	.byte	0x03, 0x5f
        /*0042*/ 	.short	0x0101


	//----- nvinfo : EIATTR_VRC_CTA_INIT_COUNT
	.align		4
        /*0044*/ 	.byte	0x02, 0x4a
	.zero		1
	.zero		1


	//----- nvinfo : EIATTR_EXIT_INSTR_OFFSETS
	.align		4
        /*0048*/ 	.byte	0x04, 0x1c
        /*004a*/ 	.short	(.L_15 - .L_14)


	//   ....[0]....
.L_14:
        /*004c*/ 	.word	0x00000060


	//   ....[1]....
        /*0050*/ 	.word	0x000009b0


	//----- nvinfo : EIATTR_CBANK_PARAM_SIZE
	.align		4
.L_15:
        /*0054*/ 	.byte	0x03, 0x19
        /*0056*/ 	.short	0x0018


	//----- nvinfo : EIATTR_PARAM_CBANK
	.align		4
        /*0058*/ 	.byte	0x04, 0x0a
        /*005a*/ 	.short	(.L_17 - .L_16)
	.align		4
.L_16:
        /*005c*/ 	.word	index@(.nv.constant0._Z15matmul_backwardPfS_S_)
        /*0060*/ 	.short	0x0380
        /*0062*/ 	.short	0x0018


	//----- nvinfo : EIATTR_SW_WAR
	.align		4
.L_17:
        /*0064*/ 	.byte	0x04, 0x36
        /*0066*/ 	.short	(.L_19 - .L_18)
.L_18:
        /*0068*/ 	.word	0x00000008
.L_19:


//--------------------- .nv.callgraph             --------------------------
	.section	.nv.callgraph,"",@"SHT_CUDA_CALLGRAPH"
	.align	4
	.sectionentsize	8
	.align		4
        /*0000*/ 	.word	0x00000000
	.align		4
        /*0004*/ 	.word	0xffffffff
	.align		4
        /*0008*/ 	.word	0x00000000
	.align		4
        /*000c*/ 	.word	0xfffffffe
	.align		4
        /*0010*/ 	.word	0x00000000
	.align		4
        /*0014*/ 	.word	0xfffffffd
	.align		4
        /*0018*/ 	.word	0x00000000
	.align		4
        /*001c*/ 	.word	0xfffffffc


//--------------------- .text._Z15matmul_backwardPfS_S_ --------------------------
	.section	.text._Z15matmul_backwardPfS_S_,"ax",@progbits
	.align	128
        .global         _Z15matmul_backwardPfS_S_
        .type           _Z15matmul_backwardPfS_S_,@function
        .size           _Z15matmul_backwardPfS_S_,(.L_x_2 - _Z15matmul_backwardPfS_S_)
        .other          _Z15matmul_backwardPfS_S_,@"STO_CUDA_ENTRY STV_DEFAULT"
_Z15matmul_backwardPfS_S_:
.text._Z15matmul_backwardPfS_S_:
[----:B------:R-:W-:Y:S01]  /*0000*/  LDC R1, c[0x0][0x37c] ;  /* 0x0000df00ff017b82 */ /* 0x000fe20000000800 */
[----:B------:R-:W0:Y:S07]  /*0010*/  S2R R0, SR_TID.X ;  /* 0x0000000000007919 */ /* 0x000e2e0000002100 */
[----:B------:R-:W0:Y:S08]  /*0020*/  S2UR UR4, SR_CTAID.X ;  /* 0x00000000000479c3 */ /* 0x000e300000002500 */
[----:B------:R-:W0:Y:S02]  /*0030*/  LDC R3, c[0x0][0x360] ;  /* 0x0000d800ff037b82 */ /* 0x000e240000000800 */
[----:B0-----:R-:W-:-:S05]  /*0040*/  IMAD R0, R3, UR4, R0 ;  /* 0x0000000403007c24 */ /* 0x001fca000f8e0200 */
[----:B------:R-:W-:-:S13]  /*0050*/  ISETP.GT.AND P0, PT, R0, 0x1ff, PT ;  /* 0x000001ff0000780c */ /* 0x000fda0003f04270 */
[----:B------:R-:W-:Y:S05]  /*0060*/  @P0 EXIT ;  /* 0x000000000000094d */ /* 0x000fea0003800000 */
[----:B------:R-:W0:Y:S01]  /*0070*/  LDCU.64 UR4, c[0x0][0x390] ;  /* 0x00007200ff0477ac */ /* 0x000e220008000a00 */
[----:B------:R-:W-:Y:S01]  /*0080*/  SHF.L.U32 R11, R0, 0x9, RZ ;  /* 0x00000009000b7819 */ /* 0x000fe200000006ff */
[----:B------:R-:W1:Y:S01]  /*0090*/  LDCU.64 UR6, c[0x0][0x358] ;  /* 0x00006b00ff0677ac */ /* 0x000e620008000a00 */
[----:B0-----:R-:W-:-:S04]  /*00a0*/  UIADD3 UR4, UP0, UPT, UR4, 0x40, URZ ;  /* 0x0000004004047890 */ /* 0x001fc8000ff1e0ff */
[----:B------:R-:W-:Y:S02]  /*00b0*/  UIADD3.X UR5, UPT, UPT, URZ, UR5, URZ, UP0, !UPT ;  /* 0x00000005ff057290 */ /* 0x000fe400087fe4ff */
[----:B------:R-:W-:Y:S01]  /*00c0*/  MOV R2, UR4 ;  /* 0x0000000400027c02 */ /* 0x000fe20008000f00 */
[----:B------:R-:W-:-:S03]  /*00d0*/  UMOV UR4, URZ ;  /* 0x000000ff00047c82 */ /* 0x000fc60008000000 */
[----:B-1----:R-:W-:-:S07]  /*00e0*/  MOV R3, UR5 ;  /* 0x0000000500037c02 */ /* 0x002fce0008000f00 */
.L_x_0:
[C---:B-1----:R-:W-:Y:S01]  /*00f0*/  IADD3 R7, PT, PT, R11.reuse, 0x20, RZ ;  /* 0x000000200b077810 */ /* 0x042fe20007ffe0ff */
[----:B------:R-:W-:Y:S01]  /*0100*/  IMAD.MOV.U32 R15, RZ, RZ, 0x3f800000 ;  /* 0x3f800000ff0f7424 */ /* 0x000fe200078e00ff */
[C---:B------:R-:W-:Y:S01]  /*0110*/  IADD3 R13, PT, PT, R11.reuse, 0x60, RZ ;  /* 0x000000600b0d7810 */ /* 0x040fe20007ffe0ff */
[----:B------:R-:W-:Y:S01]  /*0120*/  IMAD.WIDE R4, R11, 0x4, R2 ;  /* 0x000000040b047825 */ /* 0x000fe200078e0202 */
[----:B------:R-:W-:-:S03]  /*0130*/  UIADD3 UR4, UPT, UPT, UR4, 0x80, URZ ;  /* 0x0000008004047890 */ /* 0x000fc6000fffe0ff */
[----:B------:R-:W-:Y:S01]  /*0140*/  VIADD R9, R11, 0x40 ;  /* 0x000000400b097836 */ /* 0x000fe20000000000 */
[----:B------:R-:W-:Y:S01]  /*0150*/  STG.E desc[UR6][R4.64+-0x40], R15 ;  /* 0xffffc00f04007986 */ /* 0x000fe2000c101906 */
[--C-:B------:R-:W-:Y:S01]  /*0160*/  IMAD.WIDE R6, R7, 0x4, R2.reuse ;  /* 0x0000000407067825 */ /* 0x100fe200078e0202 */
[----:B------:R-:W-:Y:S01]  /*0170*/  UISETP.NE.AND UP0, UPT, UR4, 0x200, UPT ;  /* 0x000002000400788c */ /* 0x000fe2000bf05270 */
[----:B------:R-:W-:Y:S01]  /*0180*/  IADD3 R11, PT, PT, R11, 0x80, RZ ;  /* 0x000000800b0b7810 */ /* 0x000fe20007ffe0ff */
[----:B------:R-:W-:Y:S01]  /*0190*/  STG.E desc[UR6][R4.64+-0x3c], R15 ;  /* 0xffffc40f04007986 */ /* 0x000fe2000c101906 */
[----:B------:R-:W-:-:S03]  /*01a0*/  IMAD.WIDE R8, R9, 0x4, R2 ;  /* 0x0000000409087825 */ /* 0x000fc600078e0202 */
[----:B------:R-:W-:Y:S04]  /*01b0*/  STG.E desc[UR6][R4.64+-0x38], R15 ;  /* 0xffffc80f04007986 */ /* 0x000fe8000c101906 */
        /* <DEDUP_REMOVED lines=28> */
[----:B------:R0:W-:Y:S04]  /*0380*/  STG.E desc[UR6][R4.64+0x3c], R15 ;  /* 0x00003c0f04007986 */ /* 0x0001e8000c101906 */
[----:B------:R1:W-:Y:S04]  /*0390*/  STG.E desc[UR6][R6.64+-0x40], R15 ;  /* 0xffffc00f06007986 */ /* 0x0003e8000c101906 */
[----:B------:R1:W-:Y:S01]  /*03a0*/  STG.E desc[UR6][R6.64+-0x3c], R15 ;  /* 0xffffc40f06007986 */ /* 0x0003e2000c101906 */
[----:B0-----:R-:W-:-:S03]  /*03b0*/  IMAD.WIDE R4, R13, 0x4, R2 ;  /* 0x000000040d047825 */ /* 0x001fc600078e0202 */
[----:B------:R1:W-:Y:S04]  /*03c0*/  STG.E desc[UR6][R6.64+-0x38], R15 ;  /* 0xffffc80f06007986 */ /* 0x0003e8000c101906 */
        /* <DEDUP_REMOVED lines=92> */
[----:B------:R1:W-:Y:S01]  /*0990*/  STG.E desc[UR6][R4.64+0x3c], R15 ;  /* 0x00003c0f04007986 */ /* 0x0003e2000c101906 */
[----:B------:R-:W-:Y:S05]  /*09a0*/  BRA.U UP0, `(.L_x_0) ;  /* 0xfffffff500d07547 */ /* 0x000fea000b83ffff */
[----:B------:R-:W-:Y:S05]  /*09b0*/  EXIT ;  /* 0x000000000000794d */ /* 0x000fea0003800000 */
.L_x_1:
[----:B------:R-:W-:-:S00]  /*09c0*/  BRA `(.L_x_1) ;  /* 0xfffffffc00fc7947 */ /* 0x000fc0000383ffff */
[----:B------:R-:W-:-:S00]  /*09d0*/  NOP ;  /* 0x0000000000007918 */ /* 0x000fc00000000000 */
        /* <DEDUP_REMOVED lines=10> */
.L_x_2:


//--------------------- .nv.shared.reserved.0     --------------------------
	.section	.nv.shared.reserved.0,"aw",@nobits
	.weak		__nv_reservedSMEM_offset_0_alias
	.size		__nv_reservedSMEM_offset_0_alias, 0, 64
	.other		__nv_reservedSMEM_offset_0_alias,@"STO_CUDA_RESERVED_SHARED STV_DEFAULT"
__nv_reservedSMEM_offset_0_alias:
	.zero		0
	.zero		64


//--------------------- .nv.constant0._Z15matmul_backwardPfS_S_ --------------------------
	.section	.nv.constant0._Z15matmul_backwardPfS_S_,"a",@progbits
	.sectionflags	@""
	.align	4
.nv.constant0._Z15matmul_backwardPfS_S_:
	.zero		920


//--------------------- SYMBOLS --------------------------

	.type		.nv.reservedSmem.offset0,@object
	.size		.nv.reservedSmem.offset0,0x4
